//
// Generated by NVIDIA NVVM Compiler
//
// Compiler Build ID: CL-36424714
// Cuda compilation tools, release 13.0, V13.0.88
// Based on NVVM 20.0.0
//

.version 9.0
.target sm_100
.address_size 64

	// .globl	mandelbrot

.visible .entry mandelbrot(
	.param .u64 .ptr .align 1 mandelbrot_param_0,
	.param .u32 mandelbrot_param_1,
	.param .u32 mandelbrot_param_2,
	.param .u32 mandelbrot_param_3
)
{
	.reg .pred 	%p<8>;
	.reg .b32 	%r<24>;
	.reg .b32 	%f<25>;
	.reg .b64 	%rd<5>;

	ld.param.u64 	%rd1, [mandelbrot_param_0];
	ld.param.u32 	%r7, [mandelbrot_param_1];
	ld.param.u32 	%r10, [mandelbrot_param_2];
	ld.param.u32 	%r9, [mandelbrot_param_3];
	mov.u32 	%r11, %ctaid.x;
	mov.u32 	%r12, %ntid.x;
	mov.u32 	%r13, %tid.x;
	mad.lo.s32 	%r1, %r11, %r12, %r13;
	mov.u32 	%r14, %ctaid.y;
	mov.u32 	%r15, %ntid.y;
	mov.u32 	%r16, %tid.y;
	mad.lo.s32 	%r17, %r14, %r15, %r16;
	setp.ge.s32 	%p1, %r1, %r7;
	setp.ge.s32 	%p2, %r17, %r10;
	or.pred  	%p3, %p1, %p2;
	@%p3 bra 	$L__BB0_6;
	cvt.rn.f32.s32 	%f11, %r1;
	cvt.rn.f32.s32 	%f12, %r7;
	div.rn.f32 	%f13, %f11, %f12;
	fma.rn.f32 	%f1, %f13, 0f40600000, 0fC0200000;
	cvt.rn.f32.u32 	%f14, %r17;
	cvt.rn.f32.u32 	%f15, %r10;
	div.rn.f32 	%f16, %f14, %f15;
	fma.rn.f32 	%f2, %f16, 0f40000000, 0fBF800000;
	setp.lt.s32 	%p4, %r9, 1;
	mov.b32 	%r23, 0;
	@%p4 bra 	$L__BB0_5;
	mov.b32 	%r22, 0;
	mov.f32 	%f21, 0f00000000;
	mov.f32 	%f22, %f21;
	mov.f32 	%f23, %f21;
	mov.f32 	%f24, %f21;
$L__BB0_3:
	sub.f32 	%f18, %f22, %f21;
	add.f32 	%f7, %f1, %f18;
	add.f32 	%f19, %f24, %f24;
	fma.rn.f32 	%f23, %f19, %f23, %f2;
	add.s32 	%r22, %r22, 1;
	mul.f32 	%f22, %f7, %f7;
	mul.f32 	%f21, %f23, %f23;
	add.f32 	%f20, %f22, %f21;
	setp.lt.f32 	%p5, %f20, 0f40800000;
	setp.lt.s32 	%p6, %r22, %r9;
	and.pred  	%p7, %p5, %p6;
	mov.f32 	%f24, %f7;
	@%p7 bra 	$L__BB0_3;
	mul.lo.s32 	%r23, %r22, 255;
$L__BB0_5:
	div.s32 	%r20, %r23, %r9;
	mad.lo.s32 	%r21, %r7, %r17, %r1;
	cvt.s64.s32 	%rd2, %r21;
	cvta.to.global.u64 	%rd3, %rd1;
	add.s64 	%rd4, %rd3, %rd2;
	st.global.u8 	[%rd4], %r20;
$L__BB0_6:
	ret;

}


// ===== COMPILED SASS (sm_100) =====

	.target	sm_100

	.elftype	@"ET_EXEC"


//--------------------- .note.nv.tkinfo           --------------------------
	.section	.note.nv.tkinfo,"",@"SHT_NOTE"
	.sectionflags	@"SHF_NOTE_NV_TKINFO"
	.tkinfo
        /*0018*/ 	.word	0x00000002
        /*0030*/ 	.string	""
        /*0030*/ 	.string	"ptxas"
        /*0030*/ 	.string	"Cuda compilation tools, release 13.0, V13.0.88"
        /*0030*/ 	.string	"Build cuda_13.0.r13.0/compiler.36424714_0"
        /*0030*/ 	.string	"-arch sm_100 -m 64 "



//--------------------- .note.nv.cuinfo           --------------------------
	.section	.note.nv.cuinfo,"",@"SHT_NOTE"
	.sectionflags	@"SHF_NOTE_NV_CUINFO"
        /*0018*/ 	.short	0x0002
        /*001a*/ 	.short	0x0064
        /*001c*/ 	.short	0x0082
	.zero		2


//--------------------- .nv.info                  --------------------------
	.section	.nv.info,"",@"SHT_CUDA_INFO"
	.align	4


	//----- nvinfo : EIATTR_REGCOUNT
	.align		4
        /*0000*/ 	.byte	0x04, 0x2f
        /*0002*/ 	.short	(.L_1 - .L_0)
	.align		4
.L_0:
        /*0004*/ 	.word	index@(mandelbrot)
        /*0008*/ 	.word	0x00000011


	//----- nvinfo : EIATTR_FRAME_SIZE
	.align		4
.L_1:
        /*000c*/ 	.byte	0x04, 0x11
        /*000e*/ 	.short	(.L_3 - .L_2)
	.align		4
.L_2:
        /*0010*/ 	.word	index@($__internal_0_$__cuda_sm3x_div_rn_noftz_f32_slowpath)
        /*0014*/ 	.word	0x00000000


	//----- nvinfo : EIATTR_FRAME_SIZE
	.align		4
.L_3:
        /*0018*/ 	.byte	0x04, 0x11
        /*001a*/ 	.short	(.L_5 - .L_4)
	.align		4
.L_4:
        /*001c*/ 	.word	index@(mandelbrot)
        /*0020*/ 	.word	0x00000000


	//----- nvinfo : EIATTR_MIN_STACK_SIZE
	.align		4
.L_5:
        /*0024*/ 	.byte	0x04, 0x12
        /*0026*/ 	.short	(.L_7 - .L_6)
	.align		4
.L_6:
        /*0028*/ 	.word	index@(mandelbrot)
        /*002c*/ 	.word	0x00000000
.L_7:


//--------------------- .nv.compat                --------------------------
	.section	.nv.compat,"",@"SHT_CUDA_COMPAT_INFO"
	.align	4
        /*0000*/ 	.byte	0x02, 0x09, 0x00, 0x00, 0x02, 0x02, 0x01, 0x00, 0x02, 0x05, 0x05, 0x00, 0x03, 0x07, 0x01, 0x01
        /*0010*/ 	.byte	0x02, 0x03, 0x00, 0x00, 0x02, 0x06, 0x01, 0x00, 0x04, 0x0b, 0x08, 0x00, 0x01, 0x00, 0x00, 0x00
        /*0020*/ 	.byte	0x00, 0x00, 0x00, 0x00


//--------------------- .nv.info.mandelbrot       --------------------------
	.section	.nv.info.mandelbrot,"",@"SHT_CUDA_INFO"
	.sectionflags	@""
	.align	4


	//----- nvinfo : EIATTR_CUDA_API_VERSION
	.align		4
        /*0000*/ 	.byte	0x04, 0x37
        /*0002*/ 	.short	(.L_9 - .L_8)
.L_8:
        /*0004*/ 	.word	0x00000082


	//----- nvinfo : EIATTR_KPARAM_INFO
	.align		4
.L_9:
        /*0008*/ 	.byte	0x04, 0x17
        /*000a*/ 	.short	(.L_11 - .L_10)
.L_10:
        /*000c*/ 	.word	0x00000000
        /*0010*/ 	.short	0x0003
        /*0012*/ 	.short	0x0010
        /*0014*/ 	.byte	0x00, 0xf0, 0x11, 0x00


	//----- nvinfo : EIATTR_KPARAM_INFO
	.align		4
.L_11:
        /*0018*/ 	.byte	0x04, 0x17
        /*001a*/ 	.short	(.L_13 - .L_12)
.L_12:
        /*001c*/ 	.word	0x00000000
        /*0020*/ 	.short	0x0002
        /*0022*/ 	.short	0x000c
        /*0024*/ 	.byte	0x00, 0xf0, 0x11, 0x00


	//----- nvinfo : EIATTR_KPARAM_INFO
	.align		4
.L_13:
        /*0028*/ 	.byte	0x04, 0x17
        /*002a*/ 	.short	(.L_15 - .L_14)
.L_14:
        /*002c*/ 	.word	0x00000000
        /*0030*/ 	.short	0x0001
        /*0032*/ 	.short	0x0008
        /*0034*/ 	.byte	0x00, 0xf0, 0x11, 0x00


	//----- nvinfo : EIATTR_KPARAM_INFO
	.align		4
.L_15:
        /*0038*/ 	.byte	0x04, 0x17
        /*003a*/ 	.short	(.L_17 - .L_16)
.L_16:
        /*003c*/ 	.word	0x00000000
        /*0040*/ 	.short	0x0000
        /*0042*/ 	.short	0x0000
        /*0044*/ 	.byte	0x00, 0xf5, 0x21, 0x00


	//----- nvinfo : EIATTR_SPARSE_MMA_MASK
	.align		4
.L_17:
        /*0048*/ 	.byte	0x03, 0x50
        /*004a*/ 	.short	0x0000


	//----- nvinfo : EIATTR_MAXREG_COUNT
	.align		4
        /*004c*/ 	.byte	0x03, 0x1b
        /*004e*/ 	.short	0x00ff


	//----- nvinfo : EIATTR_MERCURY_ISA_VERSION
	.align		4
        /*0050*/ 	.byte	0x03, 0x5f
        /*0052*/ 	.short	0x0101


	//----- nvinfo : EIATTR_VRC_CTA_INIT_COUNT
	.align		4
        /*0054*/ 	.byte	0x02, 0x4a
	.zero		1
	.zero		1


	//----- nvinfo : EIATTR_EXIT_INSTR_OFFSETS
	.align		4
        /*0058*/ 	.byte	0x04, 0x1c
        /*005a*/ 	.short	(.L_19 - .L_18)


	//   ....[0]....
.L_18:
        /*005c*/ 	.word	0x000000c0


	//   ....[1]....
        /*0060*/ 	.word	0x00000630


	//----- nvinfo : EIATTR_CRS_STACK_SIZE
	.align		4
.L_19:
        /*0064*/ 	.byte	0x04, 0x1e
        /*0066*/ 	.short	(.L_21 - .L_20)
.L_20:
        /*0068*/ 	.word	0x00000000


	//----- nvinfo : EIATTR_CBANK_PARAM_SIZE
	.align		4
.L_21:
        /*006c*/ 	.byte	0x03, 0x19
        /*006e*/ 	.short	0x0014


	//----- nvinfo : EIATTR_PARAM_CBANK
	.align		4
        /*0070*/ 	.byte	0x04, 0x0a
        /*0072*/ 	.short	(.L_23 - .L_22)
	.align		4
.L_22:
        /*0074*/ 	.word	index@(.nv.constant0.mandelbrot)
        /*0078*/ 	.short	0x0380
        /*007a*/ 	.short	0x0014


	//----- nvinfo : EIATTR_SW_WAR
	.align		4
.L_23:
        /*007c*/ 	.byte	0x04, 0x36
        /*007e*/ 	.short	(.L_25 - .L_24)
.L_24:
        /*0080*/ 	.word	0x00000008
.L_25:


//--------------------- .nv.callgraph             --------------------------
	.section	.nv.callgraph,"",@"SHT_CUDA_CALLGRAPH"
	.align	4
	.sectionentsize	8
	.align		4
        /*0000*/ 	.word	0x00000000
	.align		4
        /*0004*/ 	.word	0xffffffff
	.align		4
        /*0008*/ 	.word	0x00000000
	.align		4
        /*000c*/ 	.word	0xfffffffe
	.align		4
        /*0010*/ 	.word	0x00000000
	.align		4
        /*0014*/ 	.word	0xfffffffd
	.align		4
        /*0018*/ 	.word	0x00000000
	.align		4
        /*001c*/ 	.word	0xfffffffc


//--------------------- .text.mandelbrot          --------------------------
	.section	.text.mandelbrot,"ax",@progbits
	.align	128
        .global         mandelbrot
        .type           mandelbrot,@function
        .size           mandelbrot,(.L_x_19 - mandelbrot)
        .other          mandelbrot,@"STO_CUDA_ENTRY STV_DEFAULT"
mandelbrot:
.text.mandelbrot:
[----:B------:R-:W-:Y:S01]  /*0000*/  LDC R1, c[0x0][0x37c] ;  /* 0x0000df00ff017b82 */ /* 0x000fe20000000800 */
[----:B------:R-:W0:Y:S07]  /*0010*/  S2R R0, SR_TID.Y ;  /* 0x0000000000007919 */ /* 0x000e2e0000002200 */
[----:B------:R-:W1:Y:S01]  /*0020*/  LDC R2, c[0x0][0x360] ;  /* 0x0000d800ff027b82 */ /* 0x000e620000000800 */
[----:B------:R-:W2:Y:S01]  /*0030*/  LDCU.64 UR6, c[0x0][0x388] ;  /* 0x00007100ff0677ac */ /* 0x000ea20008000a00 */
[----:B------:R-:W1:Y:S06]  /*0040*/  S2R R3, SR_TID.X ;  /* 0x0000000000037919 */ /* 0x000e6c0000002100 */
[----:B------:R-:W0:Y:S08]  /*0050*/  S2UR UR5, SR_CTAID.Y ;  /* 0x00000000000579c3 */ /* 0x000e300000002600 */
[----:B------:R-:W0:Y:S08]  /*0060*/  LDC R5, c[0x0][0x364] ;  /* 0x0000d900ff057b82 */ /* 0x000e300000000800 */
[----:B------:R-:W1:Y:S01]  /*0070*/  S2UR UR4, SR_CTAID.X ;  /* 0x00000000000479c3 */ /* 0x000e620000002500 */
[----:B0-----:R-:W-:-:S05]  /*0080*/  IMAD R5, R5, UR5, R0 ;  /* 0x0000000505057c24 */ /* 0x001fca000f8e0200 */
[----:B--2---:R-:W-:Y:S01]  /*0090*/  ISETP.GE.AND P0, PT, R5, UR7, PT ;  /* 0x0000000705007c0c */ /* 0x004fe2000bf06270 */
[----:B-1----:R-:W-:-:S05]  /*00a0*/  IMAD R2, R2, UR4, R3 ;  /* 0x0000000402027c24 */ /* 0x002fca000f8e0203 */
[----:B------:R-:W-:-:S13]  /*00b0*/  ISETP.GE.OR P0, PT, R2, UR6, P0 ;  /* 0x0000000602007c0c */ /* 0x000fda0008706670 */
[----:B------:R-:W-:Y:S05]  /*00c0*/  @P0 EXIT ;  /* 0x000000000000094d */ /* 0x000fea0003800000 */
[----:B------:R-:W-:Y:S01]  /*00d0*/  I2FP.F32.S32 R3, UR6 ;  /* 0x0000000600037c45 */ /* 0x000fe20008201400 */
[----:B------:R-:W-:Y:S01]  /*00e0*/  BSSY.RECONVERGENT B0, `(.L_x_0) ;  /* 0x000000d000007945 */ /* 0x000fe20003800200 */
[----:B------:R-:W-:Y:S02]  /*00f0*/  I2FP.F32.S32 R0, R2 ;  /* 0x0000000200007245 */ /* 0x000fe40000201400 */
[----:B------:R-:W0:Y:S08]  /*0100*/  MUFU.RCP R4, R3 ;  /* 0x0000000300047308 */ /* 0x000e300000001000 */
[----:B------:R-:W1:Y:S01]  /*0110*/  FCHK P0, R0, R3 ;  /* 0x0000000300007302 */ /* 0x000e620000000000 */
[----:B0-----:R-:W-:-:S04]  /*0120*/  FFMA R7, -R3, R4, 1 ;  /* 0x3f80000003077423 */ /* 0x001fc80000000104 */
[----:B------:R-:W-:-:S04]  /*0130*/  FFMA R7, R4, R7, R4 ;  /* 0x0000000704077223 */ /* 0x000fc80000000004 */
[----:B------:R-:W-:-:S04]  /*0140*/  FFMA R4, R0, R7, RZ ;  /* 0x0000000700047223 */ /* 0x000fc800000000ff */
[----:B------:R-:W-:-:S04]  /*0150*/  FFMA R6, -R3, R4, R0 ;  /* 0x0000000403067223 */ /* 0x000fc80000000100 */
[----:B------:R-:W-:Y:S01]  /*0160*/  FFMA R4, R7, R6, R4 ;  /* 0x0000000607047223 */ /* 0x000fe20000000004 */
[----:B-1----:R-:W-:Y:S06]  /*0170*/  @!P0 BRA `(.L_x_1) ;  /* 0x00000000000c8947 */ /* 0x002fec0003800000 */
[----:B------:R-:W-:-:S07]  /*0180*/  MOV R6, 0x1a0 ;  /* 0x000001a000067802 */ /* 0x000fce0000000f00 */
[----:B------:R-:W-:Y:S05]  /*0190*/  CALL.REL.NOINC `($__internal_0_$__cuda_sm3x_div_rn_noftz_f32_slowpath) ;  /* 0x0000000400287944 */ /* 0x000fea0003c00000 */
[----:B------:R-:W-:-:S07]  /*01a0*/  IMAD.MOV.U32 R4, RZ, RZ, R0 ;  /* 0x000000ffff047224 */ /* 0x000fce00078e0000 */
.L_x_1:
[----:B------:R-:W-:Y:S05]  /*01b0*/  BSYNC.RECONVERGENT B0 ;  /* 0x0000000000007941 */ /* 0x000fea0003800200 */
.L_x_0:
[----:B------:R-:W0:Y:S01]  /*01c0*/  LDCU UR4, c[0x0][0x38c] ;  /* 0x00007180ff0477ac */ /* 0x000e220008000800 */
[----:B------:R-:W-:Y:S01]  /*01d0*/  I2FP.F32.U32 R0, R5 ;  /* 0x0000000500007245 */ /* 0x000fe20000201000 */
[----:B------:R-:W-:Y:S01]  /*01e0*/  IMAD.MOV.U32 R9, RZ, RZ, 0x40600000 ;  /* 0x40600000ff097424 */ /* 0x000fe200078e00ff */
[----:B------:R-:W-:Y:S03]  /*01f0*/  BSSY.RECONVERGENT B0, `(.L_x_2) ;  /* 0x000000e000007945 */ /* 0x000fe60003800200 */
[----:B------:R-:W-:Y:S01]  /*0200*/  FFMA R4, R4, R9, -2.5 ;  /* 0xc020000004047423 */ /* 0x000fe20000000009 */
[----:B0-----:R-:W-:-:S04]  /*0210*/  I2FP.F32.U32 R3, UR4 ;  /* 0x0000000400037c45 */ /* 0x001fc80008201000 */
        /* <DEDUP_REMOVED lines=11> */
.L_x_3:
[----:B------:R-:W-:Y:S05]  /*02d0*/  BSYNC.RECONVERGENT B0 ;  /* 0x0000000000007941 */ /* 0x000fea0003800200 */
.L_x_2:
[----:B------:R-:W0:Y:S01]  /*02e0*/  LDC R0, c[0x0][0x390] ;  /* 0x0000e400ff007b82 */ /* 0x000e220000000800 */
[----:B------:R-:W-:Y:S02]  /*02f0*/  IMAD.MOV.U32 R7, RZ, RZ, 0x40000000 ;  /* 0x40000000ff077424 */ /* 0x000fe400078e00ff */
[----:B------:R-:W-:Y:S02]  /*0300*/  IMAD.MOV.U32 R3, RZ, RZ, RZ ;  /* 0x000000ffff037224 */ /* 0x000fe400078e00ff */
[----:B------:R-:W-:Y:S01]  /*0310*/  FFMA R10, R6, R7, -1 ;  /* 0xbf800000060a7423 */ /* 0x000fe20000000007 */
[----:B0-----:R-:W-:-:S13]  /*0320*/  ISETP.GE.AND P0, PT, R0, 0x1, PT ;  /* 0x000000010000780c */ /* 0x001fda0003f06270 */
[----:B------:R-:W-:Y:S05]  /*0330*/  @!P0 BRA `(.L_x_4) ;  /* 0x0000000000448947 */ /* 0x000fea0003800000 */
[----:B------:R-:W-:Y:S01]  /*0340*/  BSSY.RECONVERGENT B0, `(.L_x_5) ;  /* 0x000000f000007945 */ /* 0x000fe20003800200 */
[----:B------:R-:W-:Y:S01]  /*0350*/  IMAD.MOV.U32 R3, RZ, RZ, RZ ;  /* 0x000000ffff037224 */ /* 0x000fe200078e00ff */
[----:B------:R-:W-:Y:S02]  /*0360*/  CS2R R6, SRZ ;  /* 0x0000000000067805 */ /* 0x000fe4000001ff00 */
[----:B------:R-:W-:-:S07]  /*0370*/  CS2R R8, SRZ ;  /* 0x0000000000087805 */ /* 0x000fce000001ff00 */
.L_x_6:
[----:B------:R-:W-:Y:S01]  /*0380*/  FADD R7, R7, -R6 ;  /* 0x8000000607077221 */ /* 0x000fe20000000000 */
[----:B------:R-:W-:Y:S01]  /*0390*/  FADD R11, R9, R9 ;  /* 0x00000009090b7221 */ /* 0x000fe20000000000 */
[----:B------:R-:W-:Y:S02]  /*03a0*/  VIADD R3, R3, 0x1 ;  /* 0x0000000103037836 */ /* 0x000fe40000000000 */
[----:B------:R-:W-:Y:S01]  /*03b0*/  FADD R9, R4, R7 ;  /* 0x0000000704097221 */ /* 0x000fe20000000000 */
[----:B------:R-:W-:Y:S02]  /*03c0*/  FFMA R8, R11, R8, R10 ;  /* 0x000000080b087223 */ /* 0x000fe4000000000a */
[----:B------:R-:W-:Y:S01]  /*03d0*/  ISETP.GE.AND P0, PT, R3, R0, PT ;  /* 0x000000000300720c */ /* 0x000fe20003f06270 */
[----:B------:R-:W-:Y:S01]  /*03e0*/  FMUL R7, R9, R9 ;  /* 0x0000000909077220 */ /* 0x000fe20000400000 */
[----:B------:R-:W-:-:S04]  /*03f0*/  FMUL R6, R8, R8 ;  /* 0x0000000808067220 */ /* 0x000fc80000400000 */
[----:B------:R-:W-:-:S05]  /*0400*/  FADD R11, R7, R6 ;  /* 0x00000006070b7221 */ /* 0x000fca0000000000 */
[----:B------:R-:W-:-:S13]  /*0410*/  FSETP.LT.AND P1, PT, R11, 4, PT ;  /* 0x408000000b00780b */ /* 0x000fda0003f21000 */
[----:B------:R-:W-:Y:S05]  /*0420*/  @!P0 BRA P1, `(.L_x_6) ;  /* 0xfffffffc00d48947 */ /* 0x000fea000083ffff */
[----:B------:R-:W-:Y:S05]  /*0430*/  BSYNC.RECONVERGENT B0 ;  /* 0x0000000000007941 */ /* 0x000fea0003800200 */
.L_x_5:
[----:B------:R-:W-:-:S07]  /*0440*/  IMAD R3, R3, 0xff, RZ ;  /* 0x000000ff03037824 */ /* 0x000fce00078e02ff */
.L_x_4:
[----:B------:R-:W-:Y:S01]  /*0450*/  IABS R9, R0 ;  /* 0x0000000000097213 */ /* 0x000fe20000000000 */
[----:B------:R-:W0:Y:S03]  /*0460*/  LDCU UR8, c[0x0][0x388] ;  /* 0x00007100ff0877ac */ /* 0x000e260008000800 */
[----:B------:R-:W1:Y:S01]  /*0470*/  I2F.RP R4, R9 ;  /* 0x0000000900047306 */ /* 0x000e620000209400 */
[----:B------:R-:W2:Y:S01]  /*0480*/  LDCU.64 UR6, c[0x0][0x380] ;  /* 0x00007000ff0677ac */ /* 0x000ea20008000a00 */
[----:B------:R-:W3:Y:S06]  /*0490*/  LDCU.64 UR4, c[0x0][0x358] ;  /* 0x00006b00ff0477ac */ /* 0x000eec0008000a00 */
[----:B-1----:R-:W1:Y:S01]  /*04a0*/  MUFU.RCP R4, R4 ;  /* 0x0000000400047308 */ /* 0x002e620000001000 */
[----:B0-----:R-:W-:-:S02]  /*04b0*/  IMAD R5, R5, UR8, R2 ;  /* 0x0000000805057c24 */ /* 0x001fc4000f8e0202 */
[----:B-1----:R-:W-:-:S05]  /*04c0*/  VIADD R6, R4, 0xffffffe ;  /* 0x0ffffffe04067836 */ /* 0x002fca0000000000 */
[----:B------:R0:W1:Y:S02]  /*04d0*/  F2I.FTZ.U32.TRUNC.NTZ R7, R6 ;  /* 0x0000000600077305 */ /* 0x000064000021f000 */
[----:B0-----:R-:W-:Y:S02]  /*04e0*/  IMAD.MOV.U32 R6, RZ, RZ, RZ ;  /* 0x000000ffff067224 */ /* 0x001fe400078e00ff */
[----:B-1----:R-:W-:-:S04]  /*04f0*/  IMAD.MOV R8, RZ, RZ, -R7 ;  /* 0x000000ffff087224 */ /* 0x002fc800078e0a07 */
[----:B------:R-:W-:Y:S01]  /*0500*/  IMAD R11, R8, R9, RZ ;  /* 0x00000009080b7224 */ /* 0x000fe200078e02ff */
[----:B------:R-:W-:Y:S02]  /*0510*/  IABS R8, R3 ;  /* 0x0000000300087213 */ /* 0x000fe40000000000 */
[----:B------:R-:W-:Y:S01]  /*0520*/  LOP3.LUT R3, R3, R0, RZ, 0x3c, !PT ;  /* 0x0000000003037212 */ /* 0x000fe200078e3cff */
[----:B------:R-:W-:-:S03]  /*0530*/  IMAD.HI.U32 R7, R7, R11, R6 ;  /* 0x0000000b07077227 */ /* 0x000fc600078e0006 */
[----:B------:R-:W-:-:S03]  /*0540*/  ISETP.GE.AND P1, PT, R3, RZ, PT ;  /* 0x000000ff0300720c */ /* 0x000fc60003f26270 */
[----:B------:R-:W-:-:S04]  /*0550*/  IMAD.HI.U32 R7, R7, R8, RZ ;  /* 0x0000000807077227 */ /* 0x000fc800078e00ff */
[----:B------:R-:W-:-:S04]  /*0560*/  IMAD.MOV R4, RZ, RZ, -R7 ;  /* 0x000000ffff047224 */ /* 0x000fc800078e0a07 */
[----:B------:R-:W-:-:S05]  /*0570*/  IMAD R4, R9, R4, R8 ;  /* 0x0000000409047224 */ /* 0x000fca00078e0208 */
[----:B------:R-:W-:-:S13]  /*0580*/  ISETP.GT.U32.AND P2, PT, R9, R4, PT ;  /* 0x000000040900720c */ /* 0x000fda0003f44070 */
[----:B------:R-:W-:Y:S02]  /*0590*/  @!P2 IMAD.IADD R4, R4, 0x1, -R9 ;  /* 0x000000010404a824 */ /* 0x000fe400078e0a09 */
[----:B------:R-:W-:Y:S01]  /*05a0*/  @!P2 VIADD R7, R7, 0x1 ;  /* 0x000000010707a836 */ /* 0x000fe20000000000 */
[----:B------:R-:W-:Y:S02]  /*05b0*/  ISETP.NE.AND P2, PT, R0, RZ, PT ;  /* 0x000000ff0000720c */ /* 0x000fe40003f45270 */
[----:B------:R-:W-:-:S13]  /*05c0*/  ISETP.GE.U32.AND P0, PT, R4, R9, PT ;  /* 0x000000090400720c */ /* 0x000fda0003f06070 */
[----:B------:R-:W-:Y:S01]  /*05d0*/  @P0 VIADD R7, R7, 0x1 ;  /* 0x0000000107070836 */ /* 0x000fe20000000000 */
[----:B--2---:R-:W-:-:S03]  /*05e0*/  IADD3 R2, P0, PT, R5, UR6, RZ ;  /* 0x0000000605027c10 */ /* 0x004fc6000ff1e0ff */
[----:B------:R-:W-:Y:S01]  /*05f0*/  @!P1 IMAD.MOV R7, RZ, RZ, -R7 ;  /* 0x000000ffff079224 */ /* 0x000fe200078e0a07 */
[----:B------:R-:W-:Y:S02]  /*0600*/  LEA.HI.X.SX32 R3, R5, UR7, 0x1, P0 ;  /* 0x0000000705037c11 */ /* 0x000fe400080f0eff */
[----:B------:R-:W-:-:S05]  /*0610*/  @!P2 LOP3.LUT R7, RZ, R0, RZ, 0x33, !PT ;  /* 0x00000000ff07a212 */ /* 0x000fca00078e33ff */
[----:B---3--:R-:W-:Y:S01]  /*0620*/  STG.E.U8 desc[UR4][R2.64], R7 ;  /* 0x0000000702007986 */ /* 0x008fe2000c101104 */
[----:B------:R-:W-:Y:S05]  /*0630*/  EXIT ;  /* 0x000000000000794d */ /* 0x000fea0003800000 */
        .weak           $__internal_0_$__cuda_sm3x_div_rn_noftz_f32_slowpath
        .type           $__internal_0_$__cuda_sm3x_div_rn_noftz_f32_slowpath,@function
        .size           $__internal_0_$__cuda_sm3x_div_rn_noftz_f32_slowpath,(.L_x_19 - $__internal_0_$__cuda_sm3x_div_rn_noftz_f32_slowpath)
$__internal_0_$__cuda_sm3x_div_rn_noftz_f32_slowpath:
[----:B------:R-:W-:Y:S01]  /*0640*/  SHF.R.U32.HI R8, RZ, 0x17, R3 ;  /* 0x00000017ff087819 */ /* 0x000fe20000011603 */
[----:B------:R-:W-:Y:S01]  /*0650*/  BSSY.RECONVERGENT B1, `(.L_x_7) ;  /* 0x0000062000017945 */ /* 0x000fe20003800200 */
[----:B------:R-:W-:Y:S02]  /*0660*/  SHF.R.U32.HI R7, RZ, 0x17, R0 ;  /* 0x00000017ff077819 */ /* 0x000fe40000011600 */
[----:B------:R-:W-:Y:S02]  /*0670*/  LOP3.LUT R12, R8, 0xff, RZ, 0xc0, !PT ;  /* 0x000000ff080c7812 */ /* 0x000fe400078ec0ff */
[----:B------:R-:W-:Y:S02]  /*0680*/  LOP3.LUT R10, R7, 0xff, RZ, 0xc0, !PT ;  /* 0x000000ff070a7812 */ /* 0x000fe400078ec0ff */
[----:B------:R-:W-:-:S03]  /*0690*/  IADD3 R9, PT, PT, R12, -0x1, RZ ;  /* 0xffffffff0c097810 */ /* 0x000fc60007ffe0ff */
[----:B------:R-:W-:Y:S01]  /*06a0*/  VIADD R8, R10, 0xffffffff ;  /* 0xffffffff0a087836 */ /* 0x000fe20000000000 */
[----:B------:R-:W-:-:S04]  /*06b0*/  ISETP.GT.U32.AND P0, PT, R9, 0xfd, PT ;  /* 0x000000fd0900780c */ /* 0x000fc80003f04070 */
[----:B------:R-:W-:-:S13]  /*06c0*/  ISETP.GT.U32.OR P0, PT, R8, 0xfd, P0 ;  /* 0x000000fd0800780c */ /* 0x000fda0000704470 */
[----:B------:R-:W-:Y:S01]  /*06d0*/  @!P0 IMAD.MOV.U32 R7, RZ, RZ, RZ ;  /* 0x000000ffff078224 */ /* 0x000fe200078e00ff */
[----:B------:R-:W-:Y:S06]  /*06e0*/  @!P0 BRA `(.L_x_8) ;  /* 0x00000000005c8947 */ /* 0x000fec0003800000 */
[----:B------:R-:W-:Y:S02]  /*06f0*/  FSETP.GTU.FTZ.AND P0, PT, |R0|, +INF , PT ;  /* 0x7f8000000000780b */ /* 0x000fe40003f1c200 */
[----:B------:R-:W-:-:S04]  /*0700*/  FSETP.GTU.FTZ.AND P1, PT, |R3|, +INF , PT ;  /* 0x7f8000000300780b */ /* 0x000fc80003f3c200 */
[----:B------:R-:W-:-:S13]  /*0710*/  PLOP3.LUT P0, PT, P0, P1, PT, 0xf8, 0x8f ;  /* 0x00000000008f781c */ /* 0x000fda0000703f70 */
[----:B------:R-:W-:Y:S05]  /*0720*/  @P0 BRA `(.L_x_9) ;  /* 0x00000004004c0947 */ /* 0x000fea0003800000 */
[----:B------:R-:W-:-:S13]  /*0730*/  LOP3.LUT P0, RZ, R3, 0x7fffffff, R0, 0xc8, !PT ;  /* 0x7fffffff03ff7812 */ /* 0x000fda000780c800 */
[----:B------:R-:W-:Y:S05]  /*0740*/  @!P0 BRA `(.L_x_10) ;  /* 0x00000004003c8947 */ /* 0x000fea0003800000 */
[C---:B------:R-:W-:Y:S02]  /*0750*/  FSETP.NEU.FTZ.AND P2, PT, |R0|.reuse, +INF , PT ;  /* 0x7f8000000000780b */ /* 0x040fe40003f5d200 */
[----:B------:R-:W-:Y:S02]  /*0760*/  FSETP.NEU.FTZ.AND P1, PT, |R3|, +INF , PT ;  /* 0x7f8000000300780b */ /* 0x000fe40003f3d200 */
[----:B------:R-:W-:-:S11]  /*0770*/  FSETP.NEU.FTZ.AND P0, PT, |R0|, +INF , PT ;  /* 0x7f8000000000780b */ /* 0x000fd60003f1d200 */
[----:B------:R-:W-:Y:S05]  /*0780*/  @!P1 BRA !P2, `(.L_x_10) ;  /* 0x00000004002c9947 */ /* 0x000fea0005000000 */
[----:B------:R-:W-:-:S04]  /*0790*/  LOP3.LUT P2, RZ, R0, 0x7fffffff, RZ, 0xc0, !PT ;  /* 0x7fffffff00ff7812 */ /* 0x000fc8000784c0ff */
[----:B------:R-:W-:-:S13]  /*07a0*/  PLOP3.LUT P1, PT, P1, P2, PT, 0x2f, 0xf2 ;  /* 0x0000000000f2781c */ /* 0x000fda0000f24577 */
[----:B------:R-:W-:Y:S05]  /*07b0*/  @P1 BRA `(.L_x_11) ;  /* 0x0000000400181947 */ /* 0x000fea0003800000 */
[----:B------:R-:W-:-:S04]  /*07c0*/  LOP3.LUT P1, RZ, R3, 0x7fffffff, RZ, 0xc0, !PT ;  /* 0x7fffffff03ff7812 */ /* 0x000fc8000782c0ff */
[----:B------:R-:W-:-:S13]  /*07d0*/  PLOP3.LUT P0, PT, P0, P1, PT, 0x2f, 0xf2 ;  /* 0x0000000000f2781c */ /* 0x000fda0000702577 */
[----:B------:R-:W-:Y:S05]  /*07e0*/  @P0 BRA `(.L_x_12) ;  /* 0x0000000400000947 */ /* 0x000fea0003800000 */
[----:B------:R-:W-:Y:S02]  /*07f0*/  ISETP.GE.AND P0, PT, R8, RZ, PT ;  /* 0x000000ff0800720c */ /* 0x000fe40003f06270 */
[----:B------:R-:W-:-:S11]  /*0800*/  ISETP.GE.AND P1, PT, R9, RZ, PT ;  /* 0x000000ff0900720c */ /* 0x000fd60003f26270 */
[----:B------:R-:W-:Y:S02]  /*0810*/  @P0 IMAD.MOV.U32 R7, RZ, RZ, RZ ;  /* 0x000000ffff070224 */ /* 0x000fe400078e00ff */
[----:B------:R-:W-:Y:S01]  /*0820*/  @!P0 FFMA R0, R0, 1.84467440737095516160e+19, RZ ;  /* 0x5f80000000008823 */ /* 0x000fe200000000ff */
[----:B------:R-:W-:Y:S02]  /*0830*/  @!P0 IMAD.MOV.U32 R7, RZ, RZ, -0x40 ;  /* 0xffffffc0ff078424 */ /* 0x000fe400078e00ff */
[----:B------:R-:W-:Y:S02]  /*0840*/  @!P1 FFMA R3, R3, 1.84467440737095516160e+19, RZ ;  /* 0x5f80000003039823 */ /* 0x000fe400000000ff */
[----:B------:R-:W-:-:S07]  /*0850*/  @!P1 VIADD R7, R7, 0x40 ;  /* 0x0000004007079836 */ /* 0x000fce0000000000 */
.L_x_8:
[----:B------:R-:W-:Y:S01]  /*0860*/  LEA R8, R12, 0xc0800000, 0x17 ;  /* 0xc08000000c087811 */ /* 0x000fe200078eb8ff */
[----:B------:R-:W-:Y:S04]  /*0870*/  BSSY.RECONVERGENT B2, `(.L_x_13) ;  /* 0x0000036000027945 */ /* 0x000fe80003800200 */
[----:B------:R-:W-:Y:S02]  /*0880*/  IMAD.IADD R8, R3, 0x1, -R8 ;  /* 0x0000000103087824 */ /* 0x000fe400078e0a08 */
[----:B------:R-:W-:Y:S02]  /*0890*/  VIADD R3, R10, 0xffffff81 ;  /* 0xffffff810a037836 */ /* 0x000fe40000000000 */
[----:B------:R0:W1:Y:S01]  /*08a0*/  MUFU.RCP R9, R8 ;  /* 0x0000000800097308 */ /* 0x0000620000001000 */
[----:B------:R-:W-:Y:S01]  /*08b0*/  FADD.FTZ R11, -R8, -RZ ;  /* 0x800000ff080b7221 */ /* 0x000fe20000010100 */
[C---:B------:R-:W-:Y:S01]  /*08c0*/  IMAD R0, R3.reuse, -0x800000, R0 ;  /* 0xff80000003007824 */ /* 0x040fe200078e0200 */
[----:B0-----:R-:W-:-:S05]  /*08d0*/  IADD3 R8, PT, PT, R3, 0x7f, -R12 ;  /* 0x0000007f03087810 */ /* 0x001fca0007ffe80c */
[----:B------:R-:W-:Y:S02]  /*08e0*/  IMAD.IADD R8, R8, 0x1, R7 ;  /* 0x0000000108087824 */ /* 0x000fe400078e0207 */
[----:B-1----:R-:W-:-:S04]  /*08f0*/  FFMA R10, R9, R11, 1 ;  /* 0x3f800000090a7423 */ /* 0x002fc8000000000b */
[----:B------:R-:W-:-:S04]  /*0900*/  FFMA R14, R9, R10, R9 ;  /* 0x0000000a090e7223 */ /* 0x000fc80000000009 */
[----:B------:R-:W-:-:S04]  /*0910*/  FFMA R9, R0, R14, RZ ;  /* 0x0000000e00097223 */ /* 0x000fc800000000ff */
[----:B------:R-:W-:-:S04]  /*0920*/  FFMA R10, R11, R9, R0 ;  /* 0x000000090b0a7223 */ /* 0x000fc80000000000 */
[----:B------:R-:W-:-:S04]  /*0930*/  FFMA R9, R14, R10, R9 ;  /* 0x0000000a0e097223 */ /* 0x000fc80000000009 */
[----:B------:R-:W-:-:S04]  /*0940*/  FFMA R10, R11, R9, R0 ;  /* 0x000000090b0a7223 */ /* 0x000fc80000000000 */
[----:B------:R-:W-:-:S05]  /*0950*/  FFMA R0, R14, R10, R9 ;  /* 0x0000000a0e007223 */ /* 0x000fca0000000009 */
[----:B------:R-:W-:-:S04]  /*0960*/  SHF.R.U32.HI R3, RZ, 0x17, R0 ;  /* 0x00000017ff037819 */ /* 0x000fc80000011600 */
[----:B------:R-:W-:-:S04]  /*0970*/  LOP3.LUT R3, R3, 0xff, RZ, 0xc0, !PT ;  /* 0x000000ff03037812 */ /* 0x000fc800078ec0ff */
[----:B------:R-:W-:-:S05]  /*0980*/  IADD3 R11, PT, PT, R3, R8, RZ ;  /* 0x00000008030b7210 */ /* 0x000fca0007ffe0ff */
[----:B------:R-:W-:-:S05]  /*0990*/  VIADD R3, R11, 0xffffffff ;  /* 0xffffffff0b037836 */ /* 0x000fca0000000000 */
[----:B------:R-:W-:-:S13]  /*09a0*/  ISETP.GE.U32.AND P0, PT, R3, 0xfe, PT ;  /* 0x000000fe0300780c */ /* 0x000fda0003f06070 */
[----:B------:R-:W-:Y:S05]  /*09b0*/  @!P0 BRA `(.L_x_14) ;  /* 0x0000000000808947 */ /* 0x000fea0003800000 */
[----:B------:R-:W-:-:S13]  /*09c0*/  ISETP.GT.AND P0, PT, R11, 0xfe, PT ;  /* 0x000000fe0b00780c */ /* 0x000fda0003f04270 */
[----:B------:R-:W-:Y:S05]  /*09d0*/  @P0 BRA `(.L_x_15) ;  /* 0x00000000006c0947 */ /* 0x000fea0003800000 */
[----:B------:R-:W-:-:S13]  /*09e0*/  ISETP.GE.AND P0, PT, R11, 0x1, PT ;  /* 0x000000010b00780c */ /* 0x000fda0003f06270 */
[----:B------:R-:W-:Y:S05]  /*09f0*/  @P0 BRA `(.L_x_16) ;  /* 0x0000000000740947 */ /* 0x000fea0003800000 */
[----:B------:R-:W-:Y:S02]  /*0a00*/  ISETP.GE.AND P0, PT, R11, -0x18, PT ;  /* 0xffffffe80b00780c */ /* 0x000fe40003f06270 */
[----:B------:R-:W-:-:S11]  /*0a10*/  LOP3.LUT R0, R0, 0x80000000, RZ, 0xc0, !PT ;  /* 0x8000000000007812 */ /* 0x000fd600078ec0ff */
[----:B------:R-:W-:Y:S05]  /*0a20*/  @!P0 BRA `(.L_x_16) ;  /* 0x0000000000688947 */ /* 0x000fea0003800000 */
[CCC-:B------:R-:W-:Y:S01]  /*0a30*/  FFMA.RZ R3, R14.reuse, R10.reuse, R9.reuse ;  /* 0x0000000a0e037223 */ /* 0x1c0fe2000000c009 */
[CCC-:B------:R-:W-:Y:S01]  /*0a40*/  FFMA.RM R8, R14.reuse, R10.reuse, R9.reuse ;  /* 0x0000000a0e087223 */ /* 0x1c0fe20000004009 */
[C---:B------:R-:W-:Y:S02]  /*0a50*/  ISETP.NE.AND P2, PT, R11.reuse, RZ, PT ;  /* 0x000000ff0b00720c */ /* 0x040fe40003f45270 */
[----:B------:R-:W-:Y:S02]  /*0a60*/  ISETP.NE.AND P1, PT, R11, RZ, PT ;  /* 0x000000ff0b00720c */ /* 0x000fe40003f25270 */
[----:B------:R-:W-:Y:S01]  /*0a70*/  LOP3.LUT R7, R3, 0x7fffff, RZ, 0xc0, !PT ;  /* 0x007fffff03077812 */ /* 0x000fe200078ec0ff */
[----:B------:R-:W-:Y:S01]  /*0a80*/  FFMA.RP R3, R14, R10, R9 ;  /* 0x0000000a0e037223 */ /* 0x000fe20000008009 */
[----:B------:R-:W-:Y:S02]  /*0a90*/  VIADD R10, R11, 0x20 ;  /* 0x000000200b0a7836 */ /* 0x000fe40000000000 */
[----:B------:R-:W-:Y:S01]  /*0aa0*/  LOP3.LUT R7, R7, 0x800000, RZ, 0xfc, !PT ;  /* 0x0080000007077812 */ /* 0x000fe200078efcff */
[----:B------:R-:W-:Y:S01]  /*0ab0*/  IMAD.MOV R9, RZ, RZ, -R11 ;  /* 0x000000ffff097224 */ /* 0x000fe200078e0a0b */
[----:B------:R-:W-:-:S02]  /*0ac0*/  FSETP.NEU.FTZ.AND P0, PT, R3, R8, PT ;  /* 0x000000080300720b */ /* 0x000fc40003f1d000 */
[----:B------:R-:W-:Y:S02]  /*0ad0*/  SHF.L.U32 R10, R7, R10, RZ ;  /* 0x0000000a070a7219 */ /* 0x000fe400000006ff */
[----:B------:R-:W-:Y:S02]  /*0ae0*/  SEL R8, R9, RZ, P2 ;  /* 0x000000ff09087207 */ /* 0x000fe40001000000 */
[----:B------:R-:W-:Y:S02]  /*0af0*/  ISETP.NE.AND P1, PT, R10, RZ, P1 ;  /* 0x000000ff0a00720c */ /* 0x000fe40000f25270 */
[----:B------:R-:W-:Y:S02]  /*0b00*/  SHF.R.U32.HI R8, RZ, R8, R7 ;  /* 0x00000008ff087219 */ /* 0x000fe40000011607 */
[----:B------:R-:W-:Y:S02]  /*0b10*/  PLOP3.LUT P0, PT, P0, P1, PT, 0xf8, 0x8f ;  /* 0x00000000008f781c */ /* 0x000fe40000703f70 */
[----:B------:R-:W-:-:S02]  /*0b20*/  SHF.R.U32.HI R10, RZ, 0x1, R8 ;  /* 0x00000001ff0a7819 */ /* 0x000fc40000011608 */
[----:B------:R-:W-:-:S04]  /*0b30*/  SEL R3, RZ, 0x1, !P0 ;  /* 0x00000001ff037807 */ /* 0x000fc80004000000 */
[----:B------:R-:W-:-:S04]  /*0b40*/  LOP3.LUT R3, R3, 0x1, R10, 0xf8, !PT ;  /* 0x0000000103037812 */ /* 0x000fc800078ef80a */
[----:B------:R-:W-:-:S05]  /*0b50*/  LOP3.LUT R3, R3, R8, RZ, 0xc0, !PT ;  /* 0x0000000803037212 */ /* 0x000fca00078ec0ff */
[----:B------:R-:W-:-:S05]  /*0b60*/  IMAD.IADD R3, R10, 0x1, R3 ;  /* 0x000000010a037824 */ /* 0x000fca00078e0203 */
[----:B------:R-:W-:Y:S01]  /*0b70*/  LOP3.LUT R0, R3, R0, RZ, 0xfc, !PT ;  /* 0x0000000003007212 */ /* 0x000fe200078efcff */
[----:B------:R-:W-:Y:S06]  /*0b80*/  BRA `(.L_x_16) ;  /* 0x0000000000107947 */ /* 0x000fec0003800000 */
.L_x_15:
[----:B------:R-:W-:-:S04]  /*0b90*/  LOP3.LUT R0, R0, 0x80000000, RZ, 0xc0, !PT ;  /* 0x8000000000007812 */ /* 0x000fc800078ec0ff */
[----:B------:R-:W-:Y:S01]  /*0ba0*/  LOP3.LUT R0, R0, 0x7f800000, RZ, 0xfc, !PT ;  /* 0x7f80000000007812 */ /* 0x000fe200078efcff */
[----:B------:R-:W-:Y:S06]  /*0bb0*/  BRA `(.L_x_16) ;  /* 0x0000000000047947 */ /* 0x000fec0003800000 */
.L_x_14:
[----:B------:R-:W-:-:S07]  /*0bc0*/  IMAD R0, R8, 0x800000, R0 ;  /* 0x0080000008007824 */ /* 0x000fce00078e0200 */
.L_x_16:
[----:B------:R-:W-:Y:S05]  /*0bd0*/  BSYNC.RECONVERGENT B2 ;  /* 0x0000000000027941 */ /* 0x000fea0003800200 */
.L_x_13:
[----:B------:R-:W-:Y:S05]  /*0be0*/  BRA `(.L_x_17) ;  /* 0x0000000000207947 */ /* 0x000fea0003800000 */
.L_x_12:
[----:B------:R-:W-:-:S04]  /*0bf0*/  LOP3.LUT R0, R3, 0x80000000, R0, 0x48, !PT ;  /* 0x8000000003007812 */ /* 0x000fc800078e4800 */
[----:B------:R-:W-:Y:S01]  /*0c00*/  LOP3.LUT R0, R0, 0x7f800000, RZ, 0xfc, !PT ;  /* 0x7f80000000007812 */ /* 0x000fe200078efcff */
[----:B------:R-:W-:Y:S06]  /*0c10*/  BRA `(.L_x_17) ;  /* 0x0000000000147947 */ /* 0x000fec0003800000 */
.L_x_11:
[----:B------:R-:W-:Y:S01]  /*0c20*/  LOP3.LUT R0, R3, 0x80000000, R0, 0x48, !PT ;  /* 0x8000000003007812 */ /* 0x000fe200078e4800 */
[----:B------:R-:W-:Y:S06]  /*0c30*/  BRA `(.L_x_17) ;  /* 0x00000000000c7947 */ /* 0x000fec0003800000 */
.L_x_10:
[----:B------:R-:W0:Y:S01]  /*0c40*/  MUFU.RSQ R0, -QNAN ;  /* 0xffc0000000007908 */ /* 0x000e220000001400 */
[----:B------:R-:W-:Y:S05]  /*0c50*/  BRA `(.L_x_17) ;  /* 0x0000000000047947 */ /* 0x000fea0003800000 */
.L_x_9:
[----:B------:R-:W-:-:S07]  /*0c60*/  FADD.FTZ R0, R0, R3 ;  /* 0x0000000300007221 */ /* 0x000fce0000010000 */
.L_x_17:
[----:B------:R-:W-:Y:S05]  /*0c70*/  BSYNC.RECONVERGENT B1 ;  /* 0x0000000000017941 */ /* 0x000fea0003800200 */
.L_x_7:
[----:B------:R-:W-:-:S04]  /*0c80*/  IMAD.MOV.U32 R7, RZ, RZ, 0x0 ;  /* 0x00000000ff077424 */ /* 0x000fc800078e00ff */
[----:B0-----:R-:W-:Y:S05]  /*0c90*/  RET.REL.NODEC R6 `(mandelbrot) ;  /* 0xfffffff006d87950 */ /* 0x001fea0003c3ffff */
.L_x_18:
[----:B------:R-:W-:-:S00]  /*0ca0*/  BRA `(.L_x_18) ;  /* 0xfffffffc00fc7947 */ /* 0x000fc0000383ffff */
[----:B------:R-:W-:-:S00]  /*0cb0*/  NOP ;  /* 0x0000000000007918 */ /* 0x000fc00000000000 */
        /* <DEDUP_REMOVED lines=12> */
.L_x_19:


//--------------------- .nv.shared.reserved.0     --------------------------
	.section	.nv.shared.reserved.0,"aw",@nobits
	.weak		__nv_reservedSMEM_offset_0_alias
	.size		__nv_reservedSMEM_offset_0_alias, 0, 64
	.other		__nv_reservedSMEM_offset_0_alias,@"STO_CUDA_RESERVED_SHARED STV_DEFAULT"
__nv_reservedSMEM_offset_0_alias:
	.zero		0
	.zero		64


//--------------------- .nv.constant0.mandelbrot  --------------------------
	.section	.nv.constant0.mandelbrot,"a",@progbits
	.sectionflags	@""
	.align	4
.nv.constant0.mandelbrot:
	.zero		916


//--------------------- SYMBOLS --------------------------

	.type		.nv.reservedSmem.offset0,@object
	.size		.nv.reservedSmem.offset0,0x4
